//
// Generated by NVIDIA NVVM Compiler
//
// Compiler Build ID: CL-36424714
// Cuda compilation tools, release 13.0, V13.0.88
// Based on NVVM 20.0.0
//

.version 9.0
.target sm_100
.address_size 64

	// .globl	_Z18GaussianBlurKernelPKfPfiiiiS1_

.visible .entry _Z18GaussianBlurKernelPKfPfiiiiS1_(
	.param .u64 .ptr .align 1 _Z18GaussianBlurKernelPKfPfiiiiS1__param_0,
	.param .u64 .ptr .align 1 _Z18GaussianBlurKernelPKfPfiiiiS1__param_1,
	.param .u32 _Z18GaussianBlurKernelPKfPfiiiiS1__param_2,
	.param .u32 _Z18GaussianBlurKernelPKfPfiiiiS1__param_3,
	.param .u32 _Z18GaussianBlurKernelPKfPfiiiiS1__param_4,
	.param .u32 _Z18GaussianBlurKernelPKfPfiiiiS1__param_5,
	.param .u64 .ptr .align 1 _Z18GaussianBlurKernelPKfPfiiiiS1__param_6
)
{


	ret;

}


// ===== COMPILED SASS (sm_100) =====

	.target	sm_100

	.elftype	@"ET_EXEC"


//--------------------- .note.nv.tkinfo           --------------------------
	.section	.note.nv.tkinfo,"",@"SHT_NOTE"
	.sectionflags	@"SHF_NOTE_NV_TKINFO"
	.tkinfo
        /*0018*/ 	.word	0x00000002
        /*0030*/ 	.string	""
        /*0030*/ 	.string	"ptxas"
        /*0030*/ 	.string	"Cuda compilation tools, release 13.0, V13.0.88"
        /*0030*/ 	.string	"Build cuda_13.0.r13.0/compiler.36424714_0"
        /*0030*/ 	.string	"-arch sm_100 -m 64 "



//--------------------- .note.nv.cuinfo           --------------------------
	.section	.note.nv.cuinfo,"",@"SHT_NOTE"
	.sectionflags	@"SHF_NOTE_NV_CUINFO"
        /*0018*/ 	.short	0x0002
        /*001a*/ 	.short	0x0064
        /*001c*/ 	.short	0x0082
	.zero		2


//--------------------- .nv.info                  --------------------------
	.section	.nv.info,"",@"SHT_CUDA_INFO"
	.align	4


	//----- nvinfo : EIATTR_REGCOUNT
	.align		4
        /*0000*/ 	.byte	0x04, 0x2f
        /*0002*/ 	.short	(.L_1 - .L_0)
	.align		4
.L_0:
        /*0004*/ 	.word	index@(_Z18GaussianBlurKernelPKfPfiiiiS1_)
        /*0008*/ 	.word	0x00000004


	//----- nvinfo : EIATTR_FRAME_SIZE
	.align		4
.L_1:
        /*000c*/ 	.byte	0x04, 0x11
        /*000e*/ 	.short	(.L_3 - .L_2)
	.align		4
.L_2:
        /*0010*/ 	.word	index@(_Z18GaussianBlurKernelPKfPfiiiiS1_)
        /*0014*/ 	.word	0x00000000


	//----- nvinfo : EIATTR_MIN_STACK_SIZE
	.align		4
.L_3:
        /*0018*/ 	.byte	0x04, 0x12
        /*001a*/ 	.short	(.L_5 - .L_4)
	.align		4
.L_4:
        /*001c*/ 	.word	index@(_Z18GaussianBlurKernelPKfPfiiiiS1_)
        /*0020*/ 	.word	0x00000000
.L_5:


//--------------------- .nv.compat                --------------------------
	.section	.nv.compat,"",@"SHT_CUDA_COMPAT_INFO"
	.align	4
        /*0000*/ 	.byte	0x02, 0x09, 0x00, 0x00, 0x02, 0x02, 0x01, 0x00, 0x02, 0x05, 0x05, 0x00, 0x03, 0x07, 0x01, 0x01
        /*0010*/ 	.byte	0x02, 0x03, 0x00, 0x00, 0x02, 0x06, 0x01, 0x00, 0x04, 0x0b, 0x08, 0x00, 0x09, 0x00, 0x00, 0x00
        /*0020*/ 	.byte	0x00, 0x00, 0x00, 0x00


//--------------------- .nv.info._Z18GaussianBlurKernelPKfPfiiiiS1_ --------------------------
	.section	.nv.info._Z18GaussianBlurKernelPKfPfiiiiS1_,"",@"SHT_CUDA_INFO"
	.sectionflags	@""
	.align	4


	//----- nvinfo : EIATTR_CUDA_API_VERSION
	.align		4
        /*0000*/ 	.byte	0x04, 0x37
        /*0002*/ 	.short	(.L_7 - .L_6)
.L_6:
        /*0004*/ 	.word	0x00000082


	//----- nvinfo : EIATTR_KPARAM_INFO
	.align		4
.L_7:
        /*0008*/ 	.byte	0x04, 0x17
        /*000a*/ 	.short	(.L_9 - .L_8)
.L_8:
        /*000c*/ 	.word	0x00000000
        /*0010*/ 	.short	0x0006
        /*0012*/ 	.short	0x0020
        /*0014*/ 	.byte	0x00, 0xf5, 0x21, 0x00


	//----- nvinfo : EIATTR_KPARAM_INFO
	.align		4
.L_9:
        /*0018*/ 	.byte	0x04, 0x17
        /*001a*/ 	.short	(.L_11 - .L_10)
.L_10:
        /*001c*/ 	.word	0x00000000
        /*0020*/ 	.short	0x0005
        /*0022*/ 	.short	0x001c
        /*0024*/ 	.byte	0x00, 0xf0, 0x11, 0x00


	//----- nvinfo : EIATTR_KPARAM_INFO
	.align		4
.L_11:
        /*0028*/ 	.byte	0x04, 0x17
        /*002a*/ 	.short	(.L_13 - .L_12)
.L_12:
        /*002c*/ 	.word	0x00000000
        /*0030*/ 	.short	0x0004
        /*0032*/ 	.short	0x0018
        /*0034*/ 	.byte	0x00, 0xf0, 0x11, 0x00


	//----- nvinfo : EIATTR_KPARAM_INFO
	.align		4
.L_13:
        /*0038*/ 	.byte	0x04, 0x17
        /*003a*/ 	.short	(.L_15 - .L_14)
.L_14:
        /*003c*/ 	.word	0x00000000
        /*0040*/ 	.short	0x0003
        /*0042*/ 	.short	0x0014
        /*0044*/ 	.byte	0x00, 0xf0, 0x11, 0x00


	//----- nvinfo : EIATTR_KPARAM_INFO
	.align		4
.L_15:
        /*0048*/ 	.byte	0x04, 0x17
        /*004a*/ 	.short	(.L_17 - .L_16)
.L_16:
        /*004c*/ 	.word	0x00000000
        /*0050*/ 	.short	0x0002
        /*0052*/ 	.short	0x0010
        /*0054*/ 	.byte	0x00, 0xf0, 0x11, 0x00


	//----- nvinfo : EIATTR_KPARAM_INFO
	.align		4
.L_17:
        /*0058*/ 	.byte	0x04, 0x17
        /*005a*/ 	.short	(.L_19 - .L_18)
.L_18:
        /*005c*/ 	.word	0x00000000
        /*0060*/ 	.short	0x0001
        /*0062*/ 	.short	0x0008
        /*0064*/ 	.byte	0x00, 0xf5, 0x21, 0x00


	//----- nvinfo : EIATTR_KPARAM_INFO
	.align		4
.L_19:
        /*0068*/ 	.byte	0x04, 0x17
        /*006a*/ 	.short	(.L_21 - .L_20)
.L_20:
        /*006c*/ 	.word	0x00000000
        /*0070*/ 	.short	0x0000
        /*0072*/ 	.short	0x0000
        /*0074*/ 	.byte	0x00, 0xf5, 0x21, 0x00


	//----- nvinfo : EIATTR_SPARSE_MMA_MASK
	.align		4
.L_21:
        /*0078*/ 	.byte	0x03, 0x50
        /*007a*/ 	.short	0x0000


	//----- nvinfo : EIATTR_MAXREG_COUNT
	.align		4
        /*007c*/ 	.byte	0x03, 0x1b
        /*007e*/ 	.short	0x00ff


	//----- nvinfo : EIATTR_MERCURY_ISA_VERSION
	.align		4
        /*0080*/ 	.byte	0x03, 0x5f
        /*0082*/ 	.short	0x0101


	//----- nvinfo : EIATTR_VRC_CTA_INIT_COUNT
	.align		4
        /*0084*/ 	.byte	0x02, 0x4a
	.zero		1
	.zero		1


	//----- nvinfo : EIATTR_EXIT_INSTR_OFFSETS
	.align		4
        /*0088*/ 	.byte	0x04, 0x1c
        /*008a*/ 	.short	(.L_23 - .L_22)


	//   ....[0]....
.L_22:
        /*008c*/ 	.word	0x00000010


	//----- nvinfo : EIATTR_CBANK_PARAM_SIZE
	.align		4
.L_23:
        /*0090*/ 	.byte	0x03, 0x19
        /*0092*/ 	.short	0x0028


	//----- nvinfo : EIATTR_PARAM_CBANK
	.align		4
        /*0094*/ 	.byte	0x04, 0x0a
        /*0096*/ 	.short	(.L_25 - .L_24)
	.align		4
.L_24:
        /*0098*/ 	.word	index@(.nv.constant0._Z18GaussianBlurKernelPKfPfiiiiS1_)
        /*009c*/ 	.short	0x0380
        /*009e*/ 	.short	0x0028


	//----- nvinfo : EIATTR_SW_WAR
	.align		4
.L_25:
        /*00a0*/ 	.byte	0x04, 0x36
        /*00a2*/ 	.short	(.L_27 - .L_26)
.L_26:
        /*00a4*/ 	.word	0x00000008
.L_27:


//--------------------- .nv.callgraph             --------------------------
	.section	.nv.callgraph,"",@"SHT_CUDA_CALLGRAPH"
	.align	4
	.sectionentsize	8
	.align		4
        /*0000*/ 	.word	0x00000000
	.align		4
        /*0004*/ 	.word	0xffffffff
	.align		4
        /*0008*/ 	.word	0x00000000
	.align		4
        /*000c*/ 	.word	0xfffffffe
	.align		4
        /*0010*/ 	.word	0x00000000
	.align		4
        /*0014*/ 	.word	0xfffffffd
	.align		4
        /*0018*/ 	.word	0x00000000
	.align		4
        /*001c*/ 	.word	0xfffffffc


//--------------------- .text._Z18GaussianBlurKernelPKfPfiiiiS1_ --------------------------
	.section	.text._Z18GaussianBlurKernelPKfPfiiiiS1_,"ax",@progbits
	.align	128
        .global         _Z18GaussianBlurKernelPKfPfiiiiS1_
        .type           _Z18GaussianBlurKernelPKfPfiiiiS1_,@function
        .size           _Z18GaussianBlurKernelPKfPfiiiiS1_,(.L_x_1 - _Z18GaussianBlurKernelPKfPfiiiiS1_)
        .other          _Z18GaussianBlurKernelPKfPfiiiiS1_,@"STO_CUDA_ENTRY STV_DEFAULT"
_Z18GaussianBlurKernelPKfPfiiiiS1_:
.text._Z18GaussianBlurKernelPKfPfiiiiS1_:
[----:B------:R-:W-:Y:S01]  /*0000*/  LDC R1, c[0x0][0x37c] ;  /* 0x0000df00ff017b82 */ /* 0x000fe20000000800 */
[----:B------:R-:W-:Y:S05]  /*0010*/  EXIT ;  /* 0x000000000000794d */ /* 0x000fea0003800000 */
.L_x_0:
[----:B------:R-:W-:-:S00]  /*0020*/  BRA `(.L_x_0) ;  /* 0xfffffffc00fc7947 */ /* 0x000fc0000383ffff */
[----:B------:R-:W-:-:S00]  /*0030*/  NOP ;  /* 0x0000000000007918 */ /* 0x000fc00000000000 */
        /* <DEDUP_REMOVED lines=12> */
.L_x_1:


//--------------------- .nv.shared.reserved.0     --------------------------
	.section	.nv.shared.reserved.0,"aw",@nobits
	.weak		__nv_reservedSMEM_offset_0_alias
	.size		__nv_reservedSMEM_offset_0_alias, 0, 64
	.other		__nv_reservedSMEM_offset_0_alias,@"STO_CUDA_RESERVED_SHARED STV_DEFAULT"
__nv_reservedSMEM_offset_0_alias:
	.zero		0
	.zero		64


//--------------------- .nv.constant0._Z18GaussianBlurKernelPKfPfiiiiS1_ --------------------------
	.section	.nv.constant0._Z18GaussianBlurKernelPKfPfiiiiS1_,"a",@progbits
	.sectionflags	@""
	.align	4
.nv.constant0._Z18GaussianBlurKernelPKfPfiiiiS1_:
	.zero		936


//--------------------- SYMBOLS --------------------------

	.type		.nv.reservedSmem.offset0,@object
	.size		.nv.reservedSmem.offset0,0x4
